//
// Generated by NVIDIA NVVM Compiler
//
// Compiler Build ID: CL-36424714
// Cuda compilation tools, release 13.0, V13.0.88
// Based on NVVM 20.0.0
//

.version 9.0
.target sm_100
.address_size 64

	// .globl	_Z22value_iteration_kernelPfS_S_S_

.visible .entry _Z22value_iteration_kernelPfS_S_S_(
	.param .u64 .ptr .align 1 _Z22value_iteration_kernelPfS_S_S__param_0,
	.param .u64 .ptr .align 1 _Z22value_iteration_kernelPfS_S_S__param_1,
	.param .u64 .ptr .align 1 _Z22value_iteration_kernelPfS_S_S__param_2,
	.param .u64 .ptr .align 1 _Z22value_iteration_kernelPfS_S_S__param_3
)
{
	.reg .pred 	%p<3>;
	.reg .b32 	%r<4>;
	.reg .b32 	%f<33>;
	.reg .b64 	%rd<15>;

	ld.param.u64 	%rd1, [_Z22value_iteration_kernelPfS_S_S__param_0];
	ld.param.u64 	%rd2, [_Z22value_iteration_kernelPfS_S_S__param_1];
	ld.param.u64 	%rd3, [_Z22value_iteration_kernelPfS_S_S__param_2];
	ld.param.u64 	%rd4, [_Z22value_iteration_kernelPfS_S_S__param_3];
	mov.u32 	%r1, %tid.x;
	setp.gt.u32 	%p1, %r1, 3;
	@%p1 bra 	$L__BB0_2;
	cvta.to.global.u64 	%rd5, %rd4;
	cvta.to.global.u64 	%rd6, %rd3;
	cvta.to.global.u64 	%rd7, %rd2;
	cvta.to.global.u64 	%rd8, %rd1;
	shl.b32 	%r2, %r1, 3;
	shl.b32 	%r3, %r1, 1;
	mul.wide.u32 	%rd9, %r3, 4;
	add.s64 	%rd10, %rd7, %rd9;
	ld.global.f32 	%f1, [%rd10];
	mul.wide.u32 	%rd11, %r2, 4;
	add.s64 	%rd12, %rd6, %rd11;
	ld.global.f32 	%f2, [%rd12];
	ld.global.f32 	%f3, [%rd8];
	fma.rn.f32 	%f4, %f3, 0f3F666666, %f1;
	fma.rn.f32 	%f5, %f2, %f4, 0f00000000;
	ld.global.f32 	%f6, [%rd12+4];
	ld.global.f32 	%f7, [%rd8+4];
	fma.rn.f32 	%f8, %f7, 0f3F666666, %f1;
	fma.rn.f32 	%f9, %f6, %f8, %f5;
	ld.global.f32 	%f10, [%rd12+8];
	ld.global.f32 	%f11, [%rd8+8];
	fma.rn.f32 	%f12, %f11, 0f3F666666, %f1;
	fma.rn.f32 	%f13, %f10, %f12, %f9;
	ld.global.f32 	%f14, [%rd12+12];
	ld.global.f32 	%f15, [%rd8+12];
	fma.rn.f32 	%f16, %f15, 0f3F666666, %f1;
	fma.rn.f32 	%f17, %f14, %f16, %f13;
	max.f32 	%f18, %f17, 0fCE6E6B28;
	ld.global.f32 	%f19, [%rd10+4];
	ld.global.f32 	%f20, [%rd12+16];
	fma.rn.f32 	%f21, %f3, 0f3F666666, %f19;
	fma.rn.f32 	%f22, %f20, %f21, 0f00000000;
	ld.global.f32 	%f23, [%rd12+20];
	fma.rn.f32 	%f24, %f7, 0f3F666666, %f19;
	fma.rn.f32 	%f25, %f23, %f24, %f22;
	ld.global.f32 	%f26, [%rd12+24];
	fma.rn.f32 	%f27, %f11, 0f3F666666, %f19;
	fma.rn.f32 	%f28, %f26, %f27, %f25;
	ld.global.f32 	%f29, [%rd12+28];
	fma.rn.f32 	%f30, %f15, 0f3F666666, %f19;
	fma.rn.f32 	%f31, %f29, %f30, %f28;
	setp.gt.f32 	%p2, %f31, %f18;
	selp.f32 	%f32, %f31, %f18, %p2;
	mul.wide.u32 	%rd13, %r1, 4;
	add.s64 	%rd14, %rd5, %rd13;
	st.global.f32 	[%rd14], %f32;
$L__BB0_2:
	ret;

}


// ===== COMPILED SASS (sm_100) =====

	.target	sm_100

	.elftype	@"ET_EXEC"


//--------------------- .note.nv.tkinfo           --------------------------
	.section	.note.nv.tkinfo,"",@"SHT_NOTE"
	.sectionflags	@"SHF_NOTE_NV_TKINFO"
	.tkinfo
        /*0018*/ 	.word	0x00000002
        /*0030*/ 	.string	""
        /*0030*/ 	.string	"ptxas"
        /*0030*/ 	.string	"Cuda compilation tools, release 13.0, V13.0.88"
        /*0030*/ 	.string	"Build cuda_13.0.r13.0/compiler.36424714_0"
        /*0030*/ 	.string	"-arch sm_100 -m 64 "



//--------------------- .note.nv.cuinfo           --------------------------
	.section	.note.nv.cuinfo,"",@"SHT_NOTE"
	.sectionflags	@"SHF_NOTE_NV_CUINFO"
        /*0018*/ 	.short	0x0002
        /*001a*/ 	.short	0x0064
        /*001c*/ 	.short	0x0082
	.zero		2


//--------------------- .nv.info                  --------------------------
	.section	.nv.info,"",@"SHT_CUDA_INFO"
	.align	4


	//----- nvinfo : EIATTR_REGCOUNT
	.align		4
        /*0000*/ 	.byte	0x04, 0x2f
        /*0002*/ 	.short	(.L_1 - .L_0)
	.align		4
.L_0:
        /*0004*/ 	.word	index@(_Z22value_iteration_kernelPfS_S_S_)
        /*0008*/ 	.word	0x0000001c


	//----- nvinfo : EIATTR_FRAME_SIZE
	.align		4
.L_1:
        /*000c*/ 	.byte	0x04, 0x11
        /*000e*/ 	.short	(.L_3 - .L_2)
	.align		4
.L_2:
        /*0010*/ 	.word	index@(_Z22value_iteration_kernelPfS_S_S_)
        /*0014*/ 	.word	0x00000000


	//----- nvinfo : EIATTR_MIN_STACK_SIZE
	.align		4
.L_3:
        /*0018*/ 	.byte	0x04, 0x12
        /*001a*/ 	.short	(.L_5 - .L_4)
	.align		4
.L_4:
        /*001c*/ 	.word	index@(_Z22value_iteration_kernelPfS_S_S_)
        /*0020*/ 	.word	0x00000000
.L_5:


//--------------------- .nv.compat                --------------------------
	.section	.nv.compat,"",@"SHT_CUDA_COMPAT_INFO"
	.align	4
        /*0000*/ 	.byte	0x02, 0x09, 0x00, 0x00, 0x02, 0x02, 0x01, 0x00, 0x02, 0x05, 0x05, 0x00, 0x03, 0x07, 0x01, 0x01
        /*0010*/ 	.byte	0x02, 0x03, 0x00, 0x00, 0x02, 0x06, 0x01, 0x00, 0x04, 0x0b, 0x08, 0x00, 0x09, 0x00, 0x00, 0x00
        /*0020*/ 	.byte	0x00, 0x00, 0x00, 0x00


//--------------------- .nv.info._Z22value_iteration_kernelPfS_S_S_ --------------------------
	.section	.nv.info._Z22value_iteration_kernelPfS_S_S_,"",@"SHT_CUDA_INFO"
	.sectionflags	@""
	.align	4


	//----- nvinfo : EIATTR_CUDA_API_VERSION
	.align		4
        /*0000*/ 	.byte	0x04, 0x37
        /*0002*/ 	.short	(.L_7 - .L_6)
.L_6:
        /*0004*/ 	.word	0x00000082


	//----- nvinfo : EIATTR_KPARAM_INFO
	.align		4
.L_7:
        /*0008*/ 	.byte	0x04, 0x17
        /*000a*/ 	.short	(.L_9 - .L_8)
.L_8:
        /*000c*/ 	.word	0x00000000
        /*0010*/ 	.short	0x0003
        /*0012*/ 	.short	0x0018
        /*0014*/ 	.byte	0x00, 0xf5, 0x21, 0x00


	//----- nvinfo : EIATTR_KPARAM_INFO
	.align		4
.L_9:
        /*0018*/ 	.byte	0x04, 0x17
        /*001a*/ 	.short	(.L_11 - .L_10)
.L_10:
        /*001c*/ 	.word	0x00000000
        /*0020*/ 	.short	0x0002
        /*0022*/ 	.short	0x0010
        /*0024*/ 	.byte	0x00, 0xf5, 0x21, 0x00


	//----- nvinfo : EIATTR_KPARAM_INFO
	.align		4
.L_11:
        /*0028*/ 	.byte	0x04, 0x17
        /*002a*/ 	.short	(.L_13 - .L_12)
.L_12:
        /*002c*/ 	.word	0x00000000
        /*0030*/ 	.short	0x0001
        /*0032*/ 	.short	0x0008
        /*0034*/ 	.byte	0x00, 0xf5, 0x21, 0x00


	//----- nvinfo : EIATTR_KPARAM_INFO
	.align		4
.L_13:
        /*0038*/ 	.byte	0x04, 0x17
        /*003a*/ 	.short	(.L_15 - .L_14)
.L_14:
        /*003c*/ 	.word	0x00000000
        /*0040*/ 	.short	0x0000
        /*0042*/ 	.short	0x0000
        /*0044*/ 	.byte	0x00, 0xf5, 0x21, 0x00


	//----- nvinfo : EIATTR_SPARSE_MMA_MASK
	.align		4
.L_15:
        /*0048*/ 	.byte	0x03, 0x50
        /*004a*/ 	.short	0x0000


	//----- nvinfo : EIATTR_MAXREG_COUNT
	.align		4
        /*004c*/ 	.byte	0x03, 0x1b
        /*004e*/ 	.short	0x00ff


	//----- nvinfo : EIATTR_MERCURY_ISA_VERSION
	.align		4
        /*0050*/ 	.byte	0x03, 0x5f
        /*0052*/ 	.short	0x0101


	//----- nvinfo : EIATTR_VRC_CTA_INIT_COUNT
	.align		4
        /*0054*/ 	.byte	0x02, 0x4a
	.zero		1
	.zero		1


	//----- nvinfo : EIATTR_EXIT_INSTR_OFFSETS
	.align		4
        /*0058*/ 	.byte	0x04, 0x1c
        /*005a*/ 	.short	(.L_17 - .L_16)


	//   ....[0]....
.L_16:
        /*005c*/ 	.word	0x00000030


	//   ....[1]....
        /*0060*/ 	.word	0x00000300


	//----- nvinfo : EIATTR_CBANK_PARAM_SIZE
	.align		4
.L_17:
        /*0064*/ 	.byte	0x03, 0x19
        /*0066*/ 	.short	0x0020


	//----- nvinfo : EIATTR_PARAM_CBANK
	.align		4
        /*0068*/ 	.byte	0x04, 0x0a
        /*006a*/ 	.short	(.L_19 - .L_18)
	.align		4
.L_18:
        /*006c*/ 	.word	index@(.nv.constant0._Z22value_iteration_kernelPfS_S_S_)
        /*0070*/ 	.short	0x0380
        /*0072*/ 	.short	0x0020


	//----- nvinfo : EIATTR_SW_WAR
	.align		4
.L_19:
        /*0074*/ 	.byte	0x04, 0x36
        /*0076*/ 	.short	(.L_21 - .L_20)
.L_20:
        /*0078*/ 	.word	0x00000008
.L_21:


//--------------------- .nv.callgraph             --------------------------
	.section	.nv.callgraph,"",@"SHT_CUDA_CALLGRAPH"
	.align	4
	.sectionentsize	8
	.align		4
        /*0000*/ 	.word	0x00000000
	.align		4
        /*0004*/ 	.word	0xffffffff
	.align		4
        /*0008*/ 	.word	0x00000000
	.align		4
        /*000c*/ 	.word	0xfffffffe
	.align		4
        /*0010*/ 	.word	0x00000000
	.align		4
        /*0014*/ 	.word	0xfffffffd
	.align		4
        /*0018*/ 	.word	0x00000000
	.align		4
        /*001c*/ 	.word	0xfffffffc


//--------------------- .text._Z22value_iteration_kernelPfS_S_S_ --------------------------
	.section	.text._Z22value_iteration_kernelPfS_S_S_,"ax",@progbits
	.align	128
        .global         _Z22value_iteration_kernelPfS_S_S_
        .type           _Z22value_iteration_kernelPfS_S_S_,@function
        .size           _Z22value_iteration_kernelPfS_S_S_,(.L_x_1 - _Z22value_iteration_kernelPfS_S_S_)
        .other          _Z22value_iteration_kernelPfS_S_S_,@"STO_CUDA_ENTRY STV_DEFAULT"
_Z22value_iteration_kernelPfS_S_S_:
.text._Z22value_iteration_kernelPfS_S_S_:
[----:B------:R-:W-:Y:S01]  /*0000*/  LDC R1, c[0x0][0x37c] ;  /* 0x0000df00ff017b82 */ /* 0x000fe20000000800 */
[----:B------:R-:W0:Y:S02]  /*0010*/  S2R R3, SR_TID.X ;  /* 0x0000000000037919 */ /* 0x000e240000002100 */
[----:B0-----:R-:W-:-:S13]  /*0020*/  ISETP.GT.U32.AND P0, PT, R3, 0x3, PT ;  /* 0x000000030300780c */ /* 0x001fda0003f04070 */
[----:B------:R-:W-:Y:S05]  /*0030*/  @P0 EXIT ;  /* 0x000000000000094d */ /* 0x000fea0003800000 */
[----:B------:R-:W0:Y:S01]  /*0040*/  LDC.64 R8, c[0x0][0x388] ;  /* 0x0000e200ff087b82 */ /* 0x000e220000000a00 */
[----:B------:R-:W1:Y:S01]  /*0050*/  LDCU.64 UR4, c[0x0][0x358] ;  /* 0x00006b00ff0477ac */ /* 0x000e620008000a00 */
[C---:B------:R-:W-:Y:S02]  /*0060*/  SHF.L.U32 R13, R3.reuse, 0x1, RZ ;  /* 0x00000001030d7819 */ /* 0x040fe400000006ff */
[----:B------:R-:W-:-:S04]  /*0070*/  SHF.L.U32 R11, R3, 0x3, RZ ;  /* 0x00000003030b7819 */ /* 0x000fc800000006ff */
[----:B------:R-:W2:Y:S08]  /*0080*/  LDC.64 R6, c[0x0][0x390] ;  /* 0x0000e400ff067b82 */ /* 0x000eb00000000a00 */
[----:B------:R-:W3:Y:S01]  /*0090*/  LDC.64 R4, c[0x0][0x380] ;  /* 0x0000e000ff047b82 */ /* 0x000ee20000000a00 */
[----:B0-----:R-:W-:-:S05]  /*00a0*/  IMAD.WIDE.U32 R8, R13, 0x4, R8 ;  /* 0x000000040d087825 */ /* 0x001fca00078e0008 */
[----:B-1----:R-:W4:Y:S01]  /*00b0*/  LDG.E R10, desc[UR4][R8.64] ;  /* 0x00000004080a7981 */ /* 0x002f22000c1e1900 */
[----:B--2---:R-:W-:-:S03]  /*00c0*/  IMAD.WIDE.U32 R6, R11, 0x4, R6 ;  /* 0x000000040b067825 */ /* 0x004fc600078e0006 */
[----:B------:R0:W2:Y:S04]  /*00d0*/  LDG.E R11, desc[UR4][R8.64+0x4] ;  /* 0x00000404080b7981 */ /* 0x0000a8000c1e1900 */
[----:B------:R-:W5:Y:S04]  /*00e0*/  LDG.E R0, desc[UR4][R6.64] ;  /* 0x0000000406007981 */ /* 0x000f68000c1e1900 */
[----:B---3--:R-:W4:Y:S04]  /*00f0*/  LDG.E R19, desc[UR4][R4.64] ;  /* 0x0000000404137981 */ /* 0x008f28000c1e1900 */
[----:B------:R-:W0:Y:S04]  /*0100*/  LDG.E R18, desc[UR4][R4.64+0x4] ;  /* 0x0000040404127981 */ /* 0x000e28000c1e1900 */
[----:B------:R-:W3:Y:S04]  /*0110*/  LDG.E R23, desc[UR4][R6.64+0x4] ;  /* 0x0000040406177981 */ /* 0x000ee8000c1e1900 */
[----:B------:R-:W3:Y:S04]  /*0120*/  LDG.E R2, desc[UR4][R6.64+0x10] ;  /* 0x0000100406027981 */ /* 0x000ee8000c1e1900 */
[----:B------:R-:W3:Y:S04]  /*0130*/  LDG.E R12, desc[UR4][R4.64+0x8] ;  /* 0x00000804040c7981 */ /* 0x000ee8000c1e1900 */
[----:B------:R-:W3:Y:S04]  /*0140*/  LDG.E R25, desc[UR4][R6.64+0x14] ;  /* 0x0000140406197981 */ /* 0x000ee8000c1e1900 */
[----:B------:R-:W3:Y:S04]  /*0150*/  LDG.E R16, desc[UR4][R6.64+0x8] ;  /* 0x0000080406107981 */ /* 0x000ee8000c1e1900 */
[----:B------:R-:W3:Y:S04]  /*0160*/  LDG.E R15, desc[UR4][R4.64+0xc] ;  /* 0x00000c04040f7981 */ /* 0x000ee8000c1e1900 */
[----:B------:R-:W3:Y:S04]  /*0170*/  LDG.E R14, desc[UR4][R6.64+0xc] ;  /* 0x00000c04060e7981 */ /* 0x000ee8000c1e1900 */
[----:B------:R-:W3:Y:S04]  /*0180*/  LDG.E R13, desc[UR4][R6.64+0x18] ;  /* 0x00001804060d7981 */ /* 0x000ee8000c1e1900 */
[----:B------:R-:W3:Y:S01]  /*0190*/  LDG.E R17, desc[UR4][R6.64+0x1c] ;  /* 0x00001c0406117981 */ /* 0x000ee2000c1e1900 */
[--C-:B----4-:R-:W-:Y:S01]  /*01a0*/  FFMA R21, R19, 0.89999997615814208984, R10.reuse ;  /* 0x3f66666613157823 */ /* 0x110fe2000000000a */
[----:B0-----:R-:W-:-:S03]  /*01b0*/  FFMA R8, R18, 0.89999997615814208984, R10 ;  /* 0x3f66666612087823 */ /* 0x001fc6000000000a */
[----:B-----5:R-:W-:Y:S01]  /*01c0*/  FFMA R0, R0, R21, RZ ;  /* 0x0000001500007223 */ /* 0x020fe200000000ff */
[----:B--2---:R-:W-:-:S03]  /*01d0*/  FFMA R19, R19, 0.89999997615814208984, R11 ;  /* 0x3f66666613137823 */ /* 0x004fc6000000000b */
[----:B---3--:R-:W-:Y:S02]  /*01e0*/  FFMA R23, R23, R8, R0 ;  /* 0x0000000817177223 */ /* 0x008fe40000000000 */
[----:B------:R-:W0:Y:S01]  /*01f0*/  LDC.64 R8, c[0x0][0x398] ;  /* 0x0000e600ff087b82 */ /* 0x000e220000000a00 */
[----:B------:R-:W-:Y:S01]  /*0200*/  FFMA R2, R2, R19, RZ ;  /* 0x0000001302027223 */ /* 0x000fe200000000ff */
[--C-:B------:R-:W-:Y:S01]  /*0210*/  FFMA R18, R18, 0.89999997615814208984, R11.reuse ;  /* 0x3f66666612127823 */ /* 0x100fe2000000000b */
[C---:B------:R-:W-:Y:S01]  /*0220*/  FFMA R0, R12.reuse, 0.89999997615814208984, R10 ;  /* 0x3f6666660c007823 */ /* 0x040fe2000000000a */
[----:B------:R-:W-:Y:S02]  /*0230*/  FFMA R12, R12, 0.89999997615814208984, R11 ;  /* 0x3f6666660c0c7823 */ /* 0x000fe4000000000b */
[----:B------:R-:W-:Y:S01]  /*0240*/  FFMA R2, R25, R18, R2 ;  /* 0x0000001219027223 */ /* 0x000fe20000000002 */
[----:B------:R-:W-:Y:S01]  /*0250*/  FFMA R23, R16, R0, R23 ;  /* 0x0000000010177223 */ /* 0x000fe20000000017 */
[C---:B------:R-:W-:Y:S01]  /*0260*/  FFMA R10, R15.reuse, 0.89999997615814208984, R10 ;  /* 0x3f6666660f0a7823 */ /* 0x040fe2000000000a */
[----:B------:R-:W-:-:S03]  /*0270*/  FFMA R11, R15, 0.89999997615814208984, R11 ;  /* 0x3f6666660f0b7823 */ /* 0x000fc6000000000b */
[----:B------:R-:W-:Y:S01]  /*0280*/  FFMA R10, R14, R10, R23 ;  /* 0x0000000a0e0a7223 */ /* 0x000fe20000000017 */
[----:B------:R-:W-:-:S04]  /*0290*/  FFMA R2, R13, R12, R2 ;  /* 0x0000000c0d027223 */ /* 0x000fc80000000002 */
[----:B------:R-:W-:Y:S01]  /*02a0*/  FMNMX R10, R10, -1.00000000000000000000e+09, !PT ;  /* 0xce6e6b280a0a7809 */ /* 0x000fe20007800000 */
[----:B------:R-:W-:Y:S01]  /*02b0*/  FFMA R11, R17, R11, R2 ;  /* 0x0000000b110b7223 */ /* 0x000fe20000000002 */
[----:B0-----:R-:W-:-:S04]  /*02c0*/  IMAD.WIDE.U32 R8, R3, 0x4, R8 ;  /* 0x0000000403087825 */ /* 0x001fc800078e0008 */
[----:B------:R-:W-:-:S04]  /*02d0*/  FSETP.GT.AND P0, PT, R11, R10, PT ;  /* 0x0000000a0b00720b */ /* 0x000fc80003f04000 */
[----:B------:R-:W-:-:S05]  /*02e0*/  FSEL R11, R11, R10, P0 ;  /* 0x0000000a0b0b7208 */ /* 0x000fca0000000000 */
[----:B------:R-:W-:Y:S01]  /*02f0*/  STG.E desc[UR4][R8.64], R11 ;  /* 0x0000000b08007986 */ /* 0x000fe2000c101904 */
[----:B------:R-:W-:Y:S05]  /*0300*/  EXIT ;  /* 0x000000000000794d */ /* 0x000fea0003800000 */
.L_x_0:
[----:B------:R-:W-:-:S00]  /*0310*/  BRA `(.L_x_0) ;  /* 0xfffffffc00fc7947 */ /* 0x000fc0000383ffff */
[----:B------:R-:W-:-:S00]  /*0320*/  NOP ;  /* 0x0000000000007918 */ /* 0x000fc00000000000 */
        /* <DEDUP_REMOVED lines=13> */
.L_x_1:


//--------------------- .nv.shared.reserved.0     --------------------------
	.section	.nv.shared.reserved.0,"aw",@nobits
	.weak		__nv_reservedSMEM_offset_0_alias
	.size		__nv_reservedSMEM_offset_0_alias, 0, 64
	.other		__nv_reservedSMEM_offset_0_alias,@"STO_CUDA_RESERVED_SHARED STV_DEFAULT"
__nv_reservedSMEM_offset_0_alias:
	.zero		0
	.zero		64


//--------------------- .nv.constant0._Z22value_iteration_kernelPfS_S_S_ --------------------------
	.section	.nv.constant0._Z22value_iteration_kernelPfS_S_S_,"a",@progbits
	.sectionflags	@""
	.align	4
.nv.constant0._Z22value_iteration_kernelPfS_S_S_:
	.zero		928


//--------------------- SYMBOLS --------------------------

	.type		.nv.reservedSmem.offset0,@object
	.size		.nv.reservedSmem.offset0,0x4
